//
// Generated by NVIDIA NVVM Compiler
//
// Compiler Build ID: CL-36424714
// Cuda compilation tools, release 13.0, V13.0.88
// Based on NVVM 20.0.0
//

.version 9.0
.target sm_100
.address_size 64

	// .globl	_Z18KernelFilter_SobelPhS_iii

.visible .entry _Z18KernelFilter_SobelPhS_iii(
	.param .u64 .ptr .align 1 _Z18KernelFilter_SobelPhS_iii_param_0,
	.param .u64 .ptr .align 1 _Z18KernelFilter_SobelPhS_iii_param_1,
	.param .u32 _Z18KernelFilter_SobelPhS_iii_param_2,
	.param .u32 _Z18KernelFilter_SobelPhS_iii_param_3,
	.param .u32 _Z18KernelFilter_SobelPhS_iii_param_4
)
{
	.reg .pred 	%p<11>;
	.reg .b16 	%rs<13>;
	.reg .b32 	%r<88>;
	.reg .b32 	%f<14>;
	.reg .b64 	%rd<22>;

	ld.param.u64 	%rd1, [_Z18KernelFilter_SobelPhS_iii_param_0];
	ld.param.u64 	%rd2, [_Z18KernelFilter_SobelPhS_iii_param_1];
	ld.param.u32 	%r5, [_Z18KernelFilter_SobelPhS_iii_param_2];
	ld.param.u32 	%r6, [_Z18KernelFilter_SobelPhS_iii_param_3];
	ld.param.u32 	%r4, [_Z18KernelFilter_SobelPhS_iii_param_4];
	mov.u32 	%r7, %ctaid.y;
	mov.u32 	%r8, %ntid.y;
	mov.u32 	%r9, %tid.y;
	mad.lo.s32 	%r1, %r7, %r8, %r9;
	mov.u32 	%r10, %ctaid.x;
	mov.u32 	%r11, %ntid.x;
	mov.u32 	%r12, %tid.x;
	mad.lo.s32 	%r13, %r10, %r11, %r12;
	add.s32 	%r14, %r6, -1;
	setp.ge.s32 	%p1, %r1, %r14;
	add.s32 	%r15, %r5, -1;
	setp.ge.s32 	%p2, %r13, %r15;
	or.pred  	%p3, %p1, %p2;
	setp.eq.s32 	%p4, %r1, 0;
	or.pred  	%p5, %p4, %p3;
	setp.lt.s32 	%p6, %r13, 1;
	or.pred  	%p7, %p6, %p5;
	@%p7 bra 	$L__BB0_2;
	cvta.to.global.u64 	%rd3, %rd1;
	cvta.to.global.u64 	%rd4, %rd2;
	mul.lo.s32 	%r16, %r5, %r1;
	add.s32 	%r17, %r16, %r13;
	mul.lo.s32 	%r18, %r17, %r4;
	sub.s32 	%r19, %r16, %r5;
	add.s32 	%r20, %r13, %r19;
	add.s32 	%r21, %r17, -1;
	mul.lo.s32 	%r22, %r21, %r4;
	add.s32 	%r23, %r20, -1;
	mul.lo.s32 	%r24, %r23, %r4;
	add.s32 	%r25, %r21, %r5;
	mul.lo.s32 	%r26, %r25, %r4;
	add.s32 	%r27, %r18, %r4;
	add.s32 	%r28, %r25, 2;
	mul.lo.s32 	%r29, %r28, %r4;
	mad.lo.s32 	%r30, %r4, %r20, %r4;
	cvt.s64.s32 	%rd5, %r29;
	add.s64 	%rd6, %rd3, %rd5;
	ld.global.u8 	%r31, [%rd6];
	cvt.s64.s32 	%rd7, %r30;
	add.s64 	%rd8, %rd3, %rd7;
	ld.global.u8 	%r32, [%rd8];
	cvt.s64.s32 	%rd9, %r27;
	add.s64 	%rd10, %rd3, %rd9;
	ld.global.u8 	%rs1, [%rd10];
	mul.wide.u16 	%r33, %rs1, 2;
	cvt.s64.s32 	%rd11, %r24;
	add.s64 	%rd12, %rd3, %rd11;
	ld.global.u8 	%r34, [%rd12];
	cvt.s64.s32 	%rd13, %r26;
	add.s64 	%rd14, %rd3, %rd13;
	ld.global.u8 	%r35, [%rd14];
	cvt.s64.s32 	%rd15, %r22;
	add.s64 	%rd16, %rd3, %rd15;
	ld.global.u8 	%rs2, [%rd16];
	add.s32 	%r36, %r32, %r31;
	add.s32 	%r37, %r36, %r33;
	add.s32 	%r38, %r34, %r35;
	mul.wide.u16 	%r39, %rs2, 2;
	add.s32 	%r40, %r38, %r39;
	sub.s32 	%r41, %r37, %r40;
	ld.global.u8 	%r42, [%rd6+1];
	ld.global.u8 	%r43, [%rd8+1];
	ld.global.u8 	%rs3, [%rd10+1];
	mul.wide.u16 	%r44, %rs3, 2;
	ld.global.u8 	%r45, [%rd12+1];
	ld.global.u8 	%r46, [%rd14+1];
	ld.global.u8 	%rs4, [%rd16+1];
	add.s32 	%r47, %r43, %r42;
	add.s32 	%r48, %r47, %r44;
	add.s32 	%r49, %r45, %r46;
	mul.wide.u16 	%r50, %rs4, 2;
	add.s32 	%r51, %r49, %r50;
	sub.s32 	%r52, %r48, %r51;
	ld.global.u8 	%r53, [%rd6+2];
	ld.global.u8 	%r54, [%rd8+2];
	ld.global.u8 	%rs5, [%rd10+2];
	mul.wide.u16 	%r55, %rs5, 2;
	ld.global.u8 	%r56, [%rd12+2];
	ld.global.u8 	%r57, [%rd14+2];
	ld.global.u8 	%rs6, [%rd16+2];
	add.s32 	%r58, %r54, %r53;
	add.s32 	%r59, %r58, %r55;
	add.s32 	%r60, %r56, %r57;
	mul.wide.u16 	%r61, %rs6, 2;
	add.s32 	%r62, %r60, %r61;
	sub.s32 	%r63, %r59, %r62;
	cvt.s64.s32 	%rd17, %r4;
	add.s64 	%rd18, %rd14, %rd17;
	ld.global.u8 	%rs7, [%rd18];
	mul.wide.u16 	%r64, %rs7, 2;
	add.s64 	%rd19, %rd12, %rd17;
	ld.global.u8 	%rs8, [%rd19];
	add.s32 	%r65, %r36, %r64;
	mul.wide.u16 	%r66, %rs8, 2;
	add.s32 	%r67, %r38, %r66;
	sub.s32 	%r68, %r65, %r67;
	ld.global.u8 	%rs9, [%rd18+1];
	mul.wide.u16 	%r69, %rs9, 2;
	ld.global.u8 	%rs10, [%rd19+1];
	add.s32 	%r70, %r47, %r69;
	mul.wide.u16 	%r71, %rs10, 2;
	add.s32 	%r72, %r49, %r71;
	sub.s32 	%r73, %r70, %r72;
	ld.global.u8 	%rs11, [%rd18+2];
	mul.wide.u16 	%r74, %rs11, 2;
	ld.global.u8 	%rs12, [%rd19+2];
	add.s32 	%r75, %r58, %r74;
	mul.wide.u16 	%r76, %rs12, 2;
	add.s32 	%r77, %r60, %r76;
	sub.s32 	%r78, %r75, %r77;
	mul.lo.s32 	%r79, %r41, %r41;
	mad.lo.s32 	%r80, %r68, %r68, %r79;
	cvt.rn.f32.u32 	%f1, %r80;
	sqrt.rn.f32 	%f2, %f1;
	mul.lo.s32 	%r81, %r52, %r52;
	mad.lo.s32 	%r82, %r73, %r73, %r81;
	cvt.rn.f32.u32 	%f3, %r82;
	sqrt.rn.f32 	%f4, %f3;
	mul.lo.s32 	%r83, %r63, %r63;
	mad.lo.s32 	%r84, %r78, %r78, %r83;
	cvt.rn.f32.u32 	%f5, %r84;
	sqrt.rn.f32 	%f6, %f5;
	setp.gt.f32 	%p8, %f2, 0f437F0000;
	selp.f32 	%f7, 0f437F0000, %f2, %p8;
	setp.gt.f32 	%p9, %f4, 0f437F0000;
	selp.f32 	%f8, 0f437F0000, %f4, %p9;
	setp.gt.f32 	%p10, %f6, 0f437F0000;
	selp.f32 	%f9, 0f437F0000, %f6, %p10;
	mov.f32 	%f10, 0f437F0000;
	sub.f32 	%f11, %f10, %f7;
	cvt.rzi.u32.f32 	%r85, %f11;
	cvt.s64.s32 	%rd20, %r18;
	add.s64 	%rd21, %rd4, %rd20;
	st.global.u8 	[%rd21], %r85;
	sub.f32 	%f12, %f10, %f8;
	cvt.rzi.u32.f32 	%r86, %f12;
	st.global.u8 	[%rd21+1], %r86;
	sub.f32 	%f13, %f10, %f9;
	cvt.rzi.u32.f32 	%r87, %f13;
	st.global.u8 	[%rd21+2], %r87;
$L__BB0_2:
	ret;

}


// ===== COMPILED SASS (sm_100) =====

	.target	sm_100

	.elftype	@"ET_EXEC"


//--------------------- .note.nv.tkinfo           --------------------------
	.section	.note.nv.tkinfo,"",@"SHT_NOTE"
	.sectionflags	@"SHF_NOTE_NV_TKINFO"
	.tkinfo
        /*0018*/ 	.word	0x00000002
        /*0030*/ 	.string	""
        /*0030*/ 	.string	"ptxas"
        /*0030*/ 	.string	"Cuda compilation tools, release 13.0, V13.0.88"
        /*0030*/ 	.string	"Build cuda_13.0.r13.0/compiler.36424714_0"
        /*0030*/ 	.string	"-arch sm_100 -m 64 "



//--------------------- .note.nv.cuinfo           --------------------------
	.section	.note.nv.cuinfo,"",@"SHT_NOTE"
	.sectionflags	@"SHF_NOTE_NV_CUINFO"
        /*0018*/ 	.short	0x0002
        /*001a*/ 	.short	0x0064
        /*001c*/ 	.short	0x0082
	.zero		2


//--------------------- .nv.info                  --------------------------
	.section	.nv.info,"",@"SHT_CUDA_INFO"
	.align	4


	//----- nvinfo : EIATTR_REGCOUNT
	.align		4
        /*0000*/ 	.byte	0x04, 0x2f
        /*0002*/ 	.short	(.L_1 - .L_0)
	.align		4
.L_0:
        /*0004*/ 	.word	index@(_Z18KernelFilter_SobelPhS_iii)
        /*0008*/ 	.word	0x00000020


	//----- nvinfo : EIATTR_FRAME_SIZE
	.align		4
.L_1:
        /*000c*/ 	.byte	0x04, 0x11
        /*000e*/ 	.short	(.L_3 - .L_2)
	.align		4
.L_2:
        /*0010*/ 	.word	index@($__internal_0_$__cuda_sm20_sqrt_rn_f32_slowpath)
        /*0014*/ 	.word	0x00000000


	//----- nvinfo : EIATTR_FRAME_SIZE
	.align		4
.L_3:
        /*0018*/ 	.byte	0x04, 0x11
        /*001a*/ 	.short	(.L_5 - .L_4)
	.align		4
.L_4:
        /*001c*/ 	.word	index@(_Z18KernelFilter_SobelPhS_iii)
        /*0020*/ 	.word	0x00000000


	//----- nvinfo : EIATTR_MIN_STACK_SIZE
	.align		4
.L_5:
        /*0024*/ 	.byte	0x04, 0x12
        /*0026*/ 	.short	(.L_7 - .L_6)
	.align		4
.L_6:
        /*0028*/ 	.word	index@(_Z18KernelFilter_SobelPhS_iii)
        /*002c*/ 	.word	0x00000000
.L_7:


//--------------------- .nv.compat                --------------------------
	.section	.nv.compat,"",@"SHT_CUDA_COMPAT_INFO"
	.align	4
        /*0000*/ 	.byte	0x02, 0x09, 0x00, 0x00, 0x02, 0x02, 0x01, 0x00, 0x02, 0x05, 0x05, 0x00, 0x03, 0x07, 0x01, 0x01
        /*0010*/ 	.byte	0x02, 0x03, 0x00, 0x00, 0x02, 0x06, 0x01, 0x00, 0x04, 0x0b, 0x08, 0x00, 0x01, 0x00, 0x00, 0x00
        /*0020*/ 	.byte	0x00, 0x00, 0x00, 0x00


//--------------------- .nv.info._Z18KernelFilter_SobelPhS_iii --------------------------
	.section	.nv.info._Z18KernelFilter_SobelPhS_iii,"",@"SHT_CUDA_INFO"
	.sectionflags	@""
	.align	4


	//----- nvinfo : EIATTR_CUDA_API_VERSION
	.align		4
        /*0000*/ 	.byte	0x04, 0x37
        /*0002*/ 	.short	(.L_9 - .L_8)
.L_8:
        /*0004*/ 	.word	0x00000082


	//----- nvinfo : EIATTR_KPARAM_INFO
	.align		4
.L_9:
        /*0008*/ 	.byte	0x04, 0x17
        /*000a*/ 	.short	(.L_11 - .L_10)
.L_10:
        /*000c*/ 	.word	0x00000000
        /*0010*/ 	.short	0x0004
        /*0012*/ 	.short	0x0018
        /*0014*/ 	.byte	0x00, 0xf0, 0x11, 0x00


	//----- nvinfo : EIATTR_KPARAM_INFO
	.align		4
.L_11:
        /*0018*/ 	.byte	0x04, 0x17
        /*001a*/ 	.short	(.L_13 - .L_12)
.L_12:
        /*001c*/ 	.word	0x00000000
        /*0020*/ 	.short	0x0003
        /*0022*/ 	.short	0x0014
        /*0024*/ 	.byte	0x00, 0xf0, 0x11, 0x00


	//----- nvinfo : EIATTR_KPARAM_INFO
	.align		4
.L_13:
        /*0028*/ 	.byte	0x04, 0x17
        /*002a*/ 	.short	(.L_15 - .L_14)
.L_14:
        /*002c*/ 	.word	0x00000000
        /*0030*/ 	.short	0x0002
        /*0032*/ 	.short	0x0010
        /*0034*/ 	.byte	0x00, 0xf0, 0x11, 0x00


	//----- nvinfo : EIATTR_KPARAM_INFO
	.align		4
.L_15:
        /*0038*/ 	.byte	0x04, 0x17
        /*003a*/ 	.short	(.L_17 - .L_16)
.L_16:
        /*003c*/ 	.word	0x00000000
        /*0040*/ 	.short	0x0001
        /*0042*/ 	.short	0x0008
        /*0044*/ 	.byte	0x00, 0xf5, 0x21, 0x00


	//----- nvinfo : EIATTR_KPARAM_INFO
	.align		4
.L_17:
        /*0048*/ 	.byte	0x04, 0x17
        /*004a*/ 	.short	(.L_19 - .L_18)
.L_18:
        /*004c*/ 	.word	0x00000000
        /*0050*/ 	.short	0x0000
        /*0052*/ 	.short	0x0000
        /*0054*/ 	.byte	0x00, 0xf5, 0x21, 0x00


	//----- nvinfo : EIATTR_SPARSE_MMA_MASK
	.align		4
.L_19:
        /*0058*/ 	.byte	0x03, 0x50
        /*005a*/ 	.short	0x0000


	//----- nvinfo : EIATTR_MAXREG_COUNT
	.align		4
        /*005c*/ 	.byte	0x03, 0x1b
        /*005e*/ 	.short	0x00ff


	//----- nvinfo : EIATTR_MERCURY_ISA_VERSION
	.align		4
        /*0060*/ 	.byte	0x03, 0x5f
        /*0062*/ 	.short	0x0101


	//----- nvinfo : EIATTR_VRC_CTA_INIT_COUNT
	.align		4
        /*0064*/ 	.byte	0x02, 0x4a
	.zero		1
	.zero		1


	//----- nvinfo : EIATTR_EXIT_INSTR_OFFSETS
	.align		4
        /*0068*/ 	.byte	0x04, 0x1c
        /*006a*/ 	.short	(.L_21 - .L_20)


	//   ....[0]....
.L_20:
        /*006c*/ 	.word	0x00000100


	//   ....[1]....
        /*0070*/ 	.word	0x00000a50


	//----- nvinfo : EIATTR_CRS_STACK_SIZE
	.align		4
.L_21:
        /*0074*/ 	.byte	0x04, 0x1e
        /*0076*/ 	.short	(.L_23 - .L_22)
.L_22:
        /*0078*/ 	.word	0x00000000


	//----- nvinfo : EIATTR_CBANK_PARAM_SIZE
	.align		4
.L_23:
        /*007c*/ 	.byte	0x03, 0x19
        /*007e*/ 	.short	0x001c


	//----- nvinfo : EIATTR_PARAM_CBANK
	.align		4
        /*0080*/ 	.byte	0x04, 0x0a
        /*0082*/ 	.short	(.L_25 - .L_24)
	.align		4
.L_24:
        /*0084*/ 	.word	index@(.nv.constant0._Z18KernelFilter_SobelPhS_iii)
        /*0088*/ 	.short	0x0380
        /*008a*/ 	.short	0x001c


	//----- nvinfo : EIATTR_SW_WAR
	.align		4
.L_25:
        /*008c*/ 	.byte	0x04, 0x36
        /*008e*/ 	.short	(.L_27 - .L_26)
.L_26:
        /*0090*/ 	.word	0x00000008
.L_27:


//--------------------- .nv.callgraph             --------------------------
	.section	.nv.callgraph,"",@"SHT_CUDA_CALLGRAPH"
	.align	4
	.sectionentsize	8
	.align		4
        /*0000*/ 	.word	0x00000000
	.align		4
        /*0004*/ 	.word	0xffffffff
	.align		4
        /*0008*/ 	.word	0x00000000
	.align		4
        /*000c*/ 	.word	0xfffffffe
	.align		4
        /*0010*/ 	.word	0x00000000
	.align		4
        /*0014*/ 	.word	0xfffffffd
	.align		4
        /*0018*/ 	.word	0x00000000
	.align		4
        /*001c*/ 	.word	0xfffffffc


//--------------------- .text._Z18KernelFilter_SobelPhS_iii --------------------------
	.section	.text._Z18KernelFilter_SobelPhS_iii,"ax",@progbits
	.align	128
        .global         _Z18KernelFilter_SobelPhS_iii
        .type           _Z18KernelFilter_SobelPhS_iii,@function
        .size           _Z18KernelFilter_SobelPhS_iii,(.L_x_11 - _Z18KernelFilter_SobelPhS_iii)
        .other          _Z18KernelFilter_SobelPhS_iii,@"STO_CUDA_ENTRY STV_DEFAULT"
_Z18KernelFilter_SobelPhS_iii:
.text._Z18KernelFilter_SobelPhS_iii:
[----:B------:R-:W-:Y:S01]  /*0000*/  LDC R1, c[0x0][0x37c] ;  /* 0x0000df00ff017b82 */ /* 0x000fe20000000800 */
[----:B------:R-:W0:Y:S07]  /*0010*/  S2R R5, SR_TID.X ;  /* 0x0000000000057919 */ /* 0x000e2e0000002100 */
[----:B------:R-:W1:Y:S01]  /*0020*/  LDC R3, c[0x0][0x364] ;  /* 0x0000d900ff037b82 */ /* 0x000e620000000800 */
[----:B------:R-:W1:Y:S07]  /*0030*/  S2R R2, SR_TID.Y ;  /* 0x0000000000027919 */ /* 0x000e6e0000002200 */
[----:B------:R-:W0:Y:S08]  /*0040*/  S2UR UR5, SR_CTAID.X ;  /* 0x00000000000579c3 */ /* 0x000e300000002500 */
[----:B------:R-:W0:Y:S08]  /*0050*/  LDC R0, c[0x0][0x360] ;  /* 0x0000d800ff007b82 */ /* 0x000e300000000800 */
[----:B------:R-:W2:Y:S08]  /*0060*/  LDC.64 R6, c[0x0][0x390] ;  /* 0x0000e400ff067b82 */ /* 0x000eb00000000a00 */
[----:B------:R-:W1:Y:S01]  /*0070*/  S2UR UR4, SR_CTAID.Y ;  /* 0x00000000000479c3 */ /* 0x000e620000002600 */
[----:B0-----:R-:W-:Y:S01]  /*0080*/  IMAD R0, R0, UR5, R5 ;  /* 0x0000000500007c24 */ /* 0x001fe2000f8e0205 */
[----:B--2---:R-:W-:-:S04]  /*0090*/  IADD3 R5, PT, PT, R6, -0x1, RZ ;  /* 0xffffffff06057810 */ /* 0x004fc80007ffe0ff */
[----:B------:R-:W-:Y:S01]  /*00a0*/  ISETP.GE.AND P0, PT, R0, R5, PT ;  /* 0x000000050000720c */ /* 0x000fe20003f06270 */
[----:B-1----:R-:W-:Y:S02]  /*00b0*/  IMAD R3, R3, UR4, R2 ;  /* 0x0000000403037c24 */ /* 0x002fe4000f8e0202 */
[----:B------:R-:W-:-:S05]  /*00c0*/  VIADD R2, R7, 0xffffffff ;  /* 0xffffffff07027836 */ /* 0x000fca0000000000 */
[----:B------:R-:W-:-:S04]  /*00d0*/  ISETP.GE.OR P0, PT, R3, R2, P0 ;  /* 0x000000020300720c */ /* 0x000fc80000706670 */
[----:B------:R-:W-:-:S04]  /*00e0*/  ISETP.EQ.OR P0, PT, R3, RZ, P0 ;  /* 0x000000ff0300720c */ /* 0x000fc80000702670 */
[----:B------:R-:W-:-:S13]  /*00f0*/  ISETP.LT.OR P0, PT, R0, 0x1, P0 ;  /* 0x000000010000780c */ /* 0x000fda0000701670 */
[----:B------:R-:W-:Y:S05]  /*0100*/  @P0 EXIT ;  /* 0x000000000000094d */ /* 0x000fea0003800000 */
[----:B------:R-:W0:Y:S01]  /*0110*/  LDC R9, c[0x0][0x398] ;  /* 0x0000e600ff097b82 */ /* 0x000e220000000800 */
[CC--:B------:R-:W-:Y:S01]  /*0120*/  IMAD R18, R3.reuse, R6.reuse, R0 ;  /* 0x0000000603127224 */ /* 0x0c0fe200078e0200 */
[----:B------:R-:W1:Y:S01]  /*0130*/  LDCU.64 UR6, c[0x0][0x380] ;  /* 0x00007000ff0677ac */ /* 0x000e620008000a00 */
[----:B------:R-:W-:-:S03]  /*0140*/  IMAD R3, R3, R6, -R6 ;  /* 0x0000000603037224 */ /* 0x000fc600078e0a06 */
[----:B------:R-:W-:Y:S01]  /*0150*/  IADD3 R2, PT, PT, R18, -0x1, RZ ;  /* 0xffffffff12027810 */ /* 0x000fe20007ffe0ff */
[----:B------:R-:W-:Y:S01]  /*0160*/  IMAD.IADD R0, R0, 0x1, R3 ;  /* 0x0000000100007824 */ /* 0x000fe200078e0203 */
[----:B------:R-:W2:Y:S02]  /*0170*/  LDCU.64 UR4, c[0x0][0x358] ;  /* 0x00006b00ff0477ac */ /* 0x000ea40008000a00 */
[----:B------:R-:W-:Y:S01]  /*0180*/  IADD3 R6, PT, PT, R2, R6, RZ ;  /* 0x0000000602067210 */ /* 0x000fe20007ffe0ff */
[----:B------:R-:W-:-:S04]  /*0190*/  VIADD R4, R0, 0xffffffff ;  /* 0xffffffff00047836 */ /* 0x000fc80000000000 */
[----:B------:R-:W-:Y:S02]  /*01a0*/  VIADD R12, R6, 0x2 ;  /* 0x00000002060c7836 */ /* 0x000fe40000000000 */
[-C--:B0-----:R-:W-:Y:S01]  /*01b0*/  IMAD R18, R18, R9.reuse, RZ ;  /* 0x0000000912127224 */ /* 0x081fe200078e02ff */
[--C-:B------:R-:W-:Y:S01]  /*01c0*/  SHF.R.S32.HI R19, RZ, 0x1f, R9.reuse ;  /* 0x0000001fff137819 */ /* 0x100fe20000011409 */
[-C--:B------:R-:W-:Y:S02]  /*01d0*/  IMAD R3, R0, R9.reuse, R9 ;  /* 0x0000000900037224 */ /* 0x080fe400078e0209 */
[-C--:B------:R-:W-:Y:S01]  /*01e0*/  IMAD R5, R2, R9.reuse, RZ ;  /* 0x0000000902057224 */ /* 0x080fe200078e02ff */
[-C--:B------:R-:W-:Y:S01]  /*01f0*/  IADD3 R7, PT, PT, R18, R9.reuse, RZ ;  /* 0x0000000912077210 */ /* 0x080fe20007ffe0ff */
[-C--:B------:R-:W-:Y:S01]  /*0200*/  IMAD R8, R6, R9.reuse, RZ ;  /* 0x0000000906087224 */ /* 0x080fe200078e02ff */
[----:B-1----:R-:W-:Y:S01]  /*0210*/  IADD3 R2, P1, PT, R3, UR6, RZ ;  /* 0x0000000603027c10 */ /* 0x002fe2000ff3e0ff */
[-C--:B------:R-:W-:Y:S01]  /*0220*/  IMAD R16, R12, R9.reuse, RZ ;  /* 0x000000090c107224 */ /* 0x080fe200078e02ff */
[----:B------:R-:W-:Y:S01]  /*0230*/  IADD3 R6, P2, PT, R7, UR6, RZ ;  /* 0x0000000607067c10 */ /* 0x000fe2000ff5e0ff */
[----:B------:R-:W-:Y:S01]  /*0240*/  IMAD R0, R4, R9, RZ ;  /* 0x0000000904007224 */ /* 0x000fe200078e02ff */
[----:B------:R-:W-:-:S02]  /*0250*/  IADD3 R10, P0, PT, R5, UR6, RZ ;  /* 0x00000006050a7c10 */ /* 0x000fc4000ff1e0ff */
[----:B------:R-:W-:Y:S02]  /*0260*/  LEA.HI.X.SX32 R3, R3, UR7, 0x1, P1 ;  /* 0x0000000703037c11 */ /* 0x000fe400088f0eff */
[----:B------:R-:W-:Y:S02]  /*0270*/  LEA.HI.X.SX32 R7, R7, UR7, 0x1, P2 ;  /* 0x0000000707077c11 */ /* 0x000fe400090f0eff */
[----:B------:R-:W-:Y:S01]  /*0280*/  IADD3 R4, P1, PT, R16, UR6, RZ ;  /* 0x0000000610047c10 */ /* 0x000fe2000ff3e0ff */
[----:B--2---:R-:W2:Y:S01]  /*0290*/  LDG.E.U8 R27, desc[UR4][R2.64] ;  /* 0x00000004021b7981 */ /* 0x004ea2000c1e1100 */
[----:B------:R-:W-:Y:S02]  /*02a0*/  IADD3 R14, P2, PT, R0, UR6, RZ ;  /* 0x00000006000e7c10 */ /* 0x000fe4000ff5e0ff */
[----:B------:R-:W-:Y:S01]  /*02b0*/  IADD3 R12, P3, PT, R8, UR6, RZ ;  /* 0x00000006080c7c10 */ /* 0x000fe2000ff7e0ff */
[----:B------:R-:W3:Y:S01]  /*02c0*/  LDG.E.U8 R26, desc[UR4][R2.64+0x2] ;  /* 0x00000204021a7981 */ /* 0x000ee2000c1e1100 */
[----:B------:R-:W-:-:S02]  /*02d0*/  LEA.HI.X.SX32 R11, R5, UR7, 0x1, P0 ;  /* 0x00000007050b7c11 */ /* 0x000fc400080f0eff */
[----:B------:R-:W-:Y:S01]  /*02e0*/  LEA.HI.X.SX32 R5, R16, UR7, 0x1, P1 ;  /* 0x0000000710057c11 */ /* 0x000fe200088f0eff */
[----:B------:R-:W4:Y:S01]  /*02f0*/  LDG.E.U8 R28, desc[UR4][R6.64+0x1] ;  /* 0x00000104061c7981 */ /* 0x000f22000c1e1100 */
[----:B------:R-:W-:Y:S02]  /*0300*/  LEA.HI.X.SX32 R15, R0, UR7, 0x1, P2 ;  /* 0x00000007000f7c11 */ /* 0x000fe400090f0eff */
[----:B------:R-:W-:Y:S01]  /*0310*/  LEA.HI.X.SX32 R13, R8, UR7, 0x1, P3 ;  /* 0x00000007080d7c11 */ /* 0x000fe200098f0eff */
[----:B------:R-:W2:Y:S01]  /*0320*/  LDG.E.U8 R20, desc[UR4][R4.64] ;  /* 0x0000000404147981 */ /* 0x000ea2000c1e1100 */
[-C--:B------:R-:W-:Y:S02]  /*0330*/  IADD3 R8, P0, PT, R12, R9.reuse, RZ ;  /* 0x000000090c087210 */ /* 0x080fe40007f1e0ff */
[----:B------:R-:W-:Y:S01]  /*0340*/  IADD3 R16, P1, PT, R14, R9, RZ ;  /* 0x000000090e107210 */ /* 0x000fe20007f3e0ff */
[----:B------:R-:W5:Y:S02]  /*0350*/  LDG.E.U8 R21, desc[UR4][R14.64] ;  /* 0x000000040e157981 */ /* 0x000f64000c1e1100 */
[C---:B------:R-:W-:Y:S01]  /*0360*/  IMAD.X R9, R19.reuse, 0x1, R13, P0 ;  /* 0x0000000113097824 */ /* 0x040fe200000e060d */
[----:B------:R-:W-:Y:S01]  /*0370*/  IADD3.X R17, PT, PT, R19, R15, RZ, P1, !PT ;  /* 0x0000000f13117210 */ /* 0x000fe20000ffe4ff */
[----:B------:R-:W5:Y:S04]  /*0380*/  LDG.E.U8 R24, desc[UR4][R12.64] ;  /* 0x000000040c187981 */ /* 0x000f68000c1e1100 */
[----:B------:R-:W3:Y:S04]  /*0390*/  LDG.E.U8 R19, desc[UR4][R6.64] ;  /* 0x0000000406137981 */ /* 0x000ee8000c1e1100 */
[----:B------:R-:W4:Y:S04]  /*03a0*/  LDG.E.U8 R25, desc[UR4][R10.64] ;  /* 0x000000040a197981 */ /* 0x000f28000c1e1100 */
        /* <DEDUP_REMOVED lines=12> */
[----:B------:R0:W4:Y:S04]  /*0470*/  LDG.E.U8 R10, desc[UR4][R10.64+0x2] ;  /* 0x000002040a0a7981 */ /* 0x000128000c1e1100 */
[----:B------:R1:W4:Y:S04]  /*0480*/  LDG.E.U8 R13, desc[UR4][R12.64+0x2] ;  /* 0x000002040c0d7981 */ /* 0x000328000c1e1100 */
[----:B------:R-:W4:Y:S04]  /*0490*/  LDG.E.U8 R9, desc[UR4][R16.64+0x1] ;  /* 0x0000010410097981 */ /* 0x000f28000c1e1100 */
[----:B------:R-:W4:Y:S01]  /*04a0*/  LDG.E.U8 R16, desc[UR4][R16.64+0x2] ;  /* 0x0000020410107981 */ /* 0x000f22000c1e1100 */
[----:B------:R-:W-:Y:S01]  /*04b0*/  BSSY.RECONVERGENT B0, `(.L_x_0) ;  /* 0x0000029000007945 */ /* 0x000fe20003800200 */
[----:B--2---:R-:W-:Y:S01]  /*04c0*/  IMAD.IADD R20, R20, 0x1, R27 ;  /* 0x0000000114147824 */ /* 0x004fe200078e021b */
[----:B-----5:R-:W-:-:S03]  /*04d0*/  IADD3 R24, PT, PT, R21, R24, RZ ;  /* 0x0000001815187210 */ /* 0x020fc60007ffe0ff */
[----:B---3--:R-:W-:Y:S01]  /*04e0*/  IMAD R19, R19, 0x2, R20 ;  /* 0x0000000213137824 */ /* 0x008fe200078e0214 */
[----:B----4-:R-:W-:-:S04]  /*04f0*/  LEA R25, R25, R24, 0x1 ;  /* 0x0000001819197211 */ /* 0x010fc800078e08ff */
[----:B------:R-:W-:Y:S02]  /*0500*/  IADD3 R19, PT, PT, R19, -R25, RZ ;  /* 0x8000001913137210 */ /* 0x000fe40007ffe0ff */
[----:B------:R-:W-:Y:S01]  /*0510*/  LEA R23, R23, R24, 0x1 ;  /* 0x0000001817177211 */ /* 0x000fe200078e08ff */
[----:B------:R-:W-:Y:S02]  /*0520*/  IMAD R22, R22, 0x2, R20 ;  /* 0x0000000216167824 */ /* 0x000fe400078e0214 */
[----:B------:R-:W-:Y:S02]  /*0530*/  IMAD R19, R19, R19, RZ ;  /* 0x0000001313137224 */ /* 0x000fe400078e02ff */
[----:B------:R-:W-:-:S04]  /*0540*/  IMAD.IADD R22, R22, 0x1, -R23 ;  /* 0x0000000116167824 */ /* 0x000fc800078e0a17 */
[----:B0-----:R-:W-:-:S05]  /*0550*/  IMAD R11, R22, R22, R19 ;  /* 0x00000016160b7224 */ /* 0x001fca00078e0213 */
[----:B------:R-:W-:Y:S02]  /*0560*/  I2FP.F32.U32 R11, R11 ;  /* 0x0000000b000b7245 */ /* 0x000fe40000201000 */
[----:B------:R-:W-:-:S03]  /*0570*/  IADD3 R0, PT, PT, R3, R0, RZ ;  /* 0x0000000003007210 */ /* 0x000fc60007ffe0ff */
[----:B------:R-:W-:Y:S01]  /*0580*/  VIADD R3, R11, 0xf3000000 ;  /* 0xf30000000b037836 */ /* 0x000fe20000000000 */
[----:B-1----:R0:W1:Y:S04]  /*0590*/  MUFU.RSQ R12, R11 ;  /* 0x0000000b000c7308 */ /* 0x0020680000001400 */
[----:B------:R-:W-:Y:S02]  /*05a0*/  ISETP.GT.U32.AND P0, PT, R3, 0x727fffff, PT ;  /* 0x727fffff0300780c */ /* 0x000fe40003f04070 */
[----:B------:R-:W-:Y:S02]  /*05b0*/  IADD3 R4, PT, PT, R4, R26, RZ ;  /* 0x0000001a04047210 */ /* 0x000fe40007ffe0ff */
[----:B------:R-:W-:-:S03]  /*05c0*/  LEA R7, R7, R0, 0x1 ;  /* 0x0000000007077211 */ /* 0x000fc600078e08ff */
[----:B------:R-:W-:Y:S02]  /*05d0*/  IMAD R29, R29, 0x2, R4 ;  /* 0x000000021d1d7824 */ /* 0x000fe400078e0204 */
[----:B------:R-:W-:Y:S02]  /*05e0*/  IMAD.IADD R2, R2, 0x1, R5 ;  /* 0x0000000102027824 */ /* 0x000fe400078e0205 */
[----:B------:R-:W-:Y:S01]  /*05f0*/  IMAD R5, R28, 0x2, R0 ;  /* 0x000000021c057824 */ /* 0x000fe200078e0200 */
[----:B------:R-:W-:Y:S01]  /*0600*/  LEA R4, R8, R4, 0x1 ;  /* 0x0000000408047211 */ /* 0x000fe200078e08ff */
[----:B------:R-:W-:Y:S01]  /*0610*/  IMAD R6, R6, 0x2, R2 ;  /* 0x0000000206067824 */ /* 0x000fe200078e0202 */
[----:B------:R-:W-:-:S04]  /*0620*/  IADD3 R13, PT, PT, R14, R13, RZ ;  /* 0x0000000d0e0d7210 */ /* 0x000fc80007ffe0ff */
[-C--:B------:R-:W-:Y:S01]  /*0630*/  LEA R10, R10, R13.reuse, 0x1 ;  /* 0x0000000d0a0a7211 */ /* 0x080fe200078e08ff */
[----:B------:R-:W-:Y:S02]  /*0640*/  IMAD R0, R9, 0x2, R2 ;  /* 0x0000000209007824 */ /* 0x000fe400078e0202 */
[----:B------:R-:W-:Y:S01]  /*0650*/  IMAD.IADD R5, R5, 0x1, -R6 ;  /* 0x0000000105057824 */ /* 0x000fe200078e0a06 */
[----:B------:R-:W-:Y:S01]  /*0660*/  IADD3 R2, PT, PT, R29, -R10, RZ ;  /* 0x8000000a1d027210 */ /* 0x000fe20007ffe0ff */
[----:B------:R-:W-:Y:S01]  /*0670*/  IMAD.IADD R8, R7, 0x1, -R0 ;  /* 0x0000000107087824 */ /* 0x000fe200078e0a00 */
[----:B------:R-:W-:-:S04]  /*0680*/  LEA R13, R16, R13, 0x1 ;  /* 0x0000000d100d7211 */ /* 0x000fc800078e08ff */
[----:B------:R-:W-:Y:S01]  /*0690*/  IADD3 R4, PT, PT, R4, -R13, RZ ;  /* 0x8000000d04047210 */ /* 0x000fe20007ffe0ff */
[----:B01----:R-:W-:Y:S06]  /*06a0*/  @!P0 BRA `(.L_x_1) ;  /* 0x0000000000148947 */ /* 0x003fec0003800000 */
[----:B------:R-:W-:Y:S01]  /*06b0*/  IMAD.MOV.U32 R0, RZ, RZ, R11 ;  /* 0x000000ffff007224 */ /* 0x000fe200078e000b */
[----:B------:R-:W-:-:S07]  /*06c0*/  MOV R12, 0x6e0 ;  /* 0x000006e0000c7802 */ /* 0x000fce0000000f00 */
[----:B------:R-:W-:Y:S05]  /*06d0*/  CALL.REL.NOINC `($__internal_0_$__cuda_sm20_sqrt_rn_f32_slowpath) ;  /* 0x0000000000e07944 */ /* 0x000fea0003c00000 */
[----:B------:R-:W-:Y:S01]  /*06e0*/  MOV R3, R0 ;  /* 0x0000000000037202 */ /* 0x000fe20000000f00 */
[----:B------:R-:W-:Y:S06]  /*06f0*/  BRA `(.L_x_2) ;  /* 0x0000000000107947 */ /* 0x000fec0003800000 */
.L_x_1:
[----:B------:R-:W-:Y:S01]  /*0700*/  FMUL.FTZ R0, R11, R12 ;  /* 0x0000000c0b007220 */ /* 0x000fe20000410000 */
[----:B------:R-:W-:-:S03]  /*0710*/  FMUL.FTZ R12, R12, 0.5 ;  /* 0x3f0000000c0c7820 */ /* 0x000fc60000410000 */
[----:B------:R-:W-:-:S04]  /*0720*/  FFMA R3, -R0, R0, R11 ;  /* 0x0000000000037223 */ /* 0x000fc8000000010b */
[----:B------:R-:W-:-:S07]  /*0730*/  FFMA R3, R3, R12, R0 ;  /* 0x0000000c03037223 */ /* 0x000fce0000000000 */
.L_x_2:
[----:B------:R-:W-:Y:S05]  /*0740*/  BSYNC.RECONVERGENT B0 ;  /* 0x0000000000007941 */ /* 0x000fea0003800200 */
.L_x_0:
[----:B------:R-:W-:Y:S01]  /*0750*/  IMAD R5, R5, R5, RZ ;  /* 0x0000000505057224 */ /* 0x000fe200078e02ff */
[----:B------:R-:W-:Y:S03]  /*0760*/  BSSY.RECONVERGENT B0, `(.L_x_3) ;  /* 0x000000f000007945 */ /* 0x000fe60003800200 */
[----:B------:R-:W-:-:S05]  /*0770*/  IMAD R5, R8, R8, R5 ;  /* 0x0000000808057224 */ /* 0x000fca00078e0205 */
[----:B------:R-:W-:-:S04]  /*0780*/  I2FP.F32.U32 R0, R5 ;  /* 0x0000000500007245 */ /* 0x000fc80000201000 */
[----:B------:R0:W1:Y:S01]  /*0790*/  MUFU.RSQ R5, R0 ;  /* 0x0000000000057308 */ /* 0x0000620000001400 */
[----:B------:R-:W-:-:S05]  /*07a0*/  VIADD R6, R0, 0xf3000000 ;  /* 0xf300000000067836 */ /* 0x000fca0000000000 */
[----:B------:R-:W-:-:S13]  /*07b0*/  ISETP.GT.U32.AND P0, PT, R6, 0x727fffff, PT ;  /* 0x727fffff0600780c */ /* 0x000fda0003f04070 */
[----:B01----:R-:W-:Y:S05]  /*07c0*/  @!P0 BRA `(.L_x_4) ;  /* 0x0000000000108947 */ /* 0x003fea0003800000 */
[----:B------:R-:W-:-:S07]  /*07d0*/  MOV R12, 0x7f0 ;  /* 0x000007f0000c7802 */ /* 0x000fce0000000f00 */
[----:B------:R-:W-:Y:S05]  /*07e0*/  CALL.REL.NOINC `($__internal_0_$__cuda_sm20_sqrt_rn_f32_slowpath) ;  /* 0x00000000009c7944 */ /* 0x000fea0003c00000 */
[----:B------:R-:W-:Y:S01]  /*07f0*/  MOV R5, R0 ;  /* 0x0000000000057202 */ /* 0x000fe20000000f00 */
[----:B------:R-:W-:Y:S06]  /*0800*/  BRA `(.L_x_5) ;  /* 0x0000000000107947 */ /* 0x000fec0003800000 */
.L_x_4:
[----:B------:R-:W-:Y:S01]  /*0810*/  FMUL.FTZ R7, R0, R5 ;  /* 0x0000000500077220 */ /* 0x000fe20000410000 */
[----:B------:R-:W-:-:S03]  /*0820*/  FMUL.FTZ R5, R5, 0.5 ;  /* 0x3f00000005057820 */ /* 0x000fc60000410000 */
[----:B------:R-:W-:-:S04]  /*0830*/  FFMA R0, -R7, R7, R0 ;  /* 0x0000000707007223 */ /* 0x000fc80000000100 */
[----:B------:R-:W-:-:S07]  /*0840*/  FFMA R5, R0, R5, R7 ;  /* 0x0000000500057223 */ /* 0x000fce0000000007 */
.L_x_5:
[----:B------:R-:W-:Y:S05]  /*0850*/  BSYNC.RECONVERGENT B0 ;  /* 0x0000000000007941 */ /* 0x000fea0003800200 */
.L_x_3:
        /* <DEDUP_REMOVED lines=10> */
[----:B------:R-:W-:Y:S05]  /*0900*/  BRA `(.L_x_8) ;  /* 0x0000000000107947 */ /* 0x000fea0003800000 */
.L_x_7:
[----:B------:R-:W-:Y:S01]  /*0910*/  FMUL.FTZ R9, R0, R7 ;  /* 0x0000000700097220 */ /* 0x000fe20000410000 */
[----:B------:R-:W-:-:S03]  /*0920*/  FMUL.FTZ R7, R7, 0.5 ;  /* 0x3f00000007077820 */ /* 0x000fc60000410000 */
[----:B------:R-:W-:-:S04]  /*0930*/  FFMA R0, -R9, R9, R0 ;  /* 0x0000000909007223 */ /* 0x000fc80000000100 */
[----:B------:R-:W-:-:S07]  /*0940*/  FFMA R0, R0, R7, R9 ;  /* 0x0000000700007223 */ /* 0x000fce0000000009 */
.L_x_8:
[----:B------:R-:W-:Y:S05]  /*0950*/  BSYNC.RECONVERGENT B0 ;  /* 0x0000000000007941 */ /* 0x000fea0003800200 */
.L_x_6:
[----:B------:R-:W0:Y:S01]  /*0960*/  LDCU.64 UR6, c[0x0][0x388] ;  /* 0x00007100ff0677ac */ /* 0x000e220008000a00 */
[----:B------:R-:W-:Y:S02]  /*0970*/  FMNMX.NAN R5, R5, 255, PT ;  /* 0x437f000005057809 */ /* 0x000fe40003820000 */
[----:B------:R-:W-:Y:S02]  /*0980*/  FMNMX.NAN R3, R3, 255, PT ;  /* 0x437f000003037809 */ /* 0x000fe40003820000 */
[----:B------:R-:W-:Y:S01]  /*0990*/  FMNMX.NAN R0, R0, 255, PT ;  /* 0x437f000000007809 */ /* 0x000fe20003820000 */
[----:B------:R-:W-:Y:S02]  /*09a0*/  FADD R5, -R5, 255 ;  /* 0x437f000005057421 */ /* 0x000fe40000000100 */
[----:B------:R-:W-:Y:S02]  /*09b0*/  FADD R4, -R3, 255 ;  /* 0x437f000003047421 */ /* 0x000fe40000000100 */
[----:B------:R-:W-:-:S02]  /*09c0*/  FADD R0, -R0, 255 ;  /* 0x437f000000007421 */ /* 0x000fc40000000100 */
[----:B------:R-:W1:Y:S01]  /*09d0*/  F2I.U32.TRUNC.NTZ R7, R4 ;  /* 0x0000000400077305 */ /* 0x000e62000020f000 */
[----:B0-----:R-:W-:-:S07]  /*09e0*/  IADD3 R2, P0, PT, R18, UR6, RZ ;  /* 0x0000000612027c10 */ /* 0x001fce000ff1e0ff */
[----:B------:R-:W0:Y:S01]  /*09f0*/  F2I.U32.TRUNC.NTZ R5, R5 ;  /* 0x0000000500057305 */ /* 0x000e22000020f000 */
[----:B------:R-:W-:-:S05]  /*0a00*/  LEA.HI.X.SX32 R3, R18, UR7, 0x1, P0 ;  /* 0x0000000712037c11 */ /* 0x000fca00080f0eff */
[----:B-1----:R-:W-:Y:S02]  /*0a10*/  STG.E.U8 desc[UR4][R2.64], R7 ;  /* 0x0000000702007986 */ /* 0x002fe4000c101104 */
[----:B------:R-:W1:Y:S02]  /*0a20*/  F2I.U32.TRUNC.NTZ R9, R0 ;  /* 0x0000000000097305 */ /* 0x000e64000020f000 */
[----:B0-----:R-:W-:Y:S04]  /*0a30*/  STG.E.U8 desc[UR4][R2.64+0x1], R5 ;  /* 0x0000010502007986 */ /* 0x001fe8000c101104 */
[----:B-1----:R-:W-:Y:S01]  /*0a40*/  STG.E.U8 desc[UR4][R2.64+0x2], R9 ;  /* 0x0000020902007986 */ /* 0x002fe2000c101104 */
[----:B------:R-:W-:Y:S05]  /*0a50*/  EXIT ;  /* 0x000000000000794d */ /* 0x000fea0003800000 */
        .weak           $__internal_0_$__cuda_sm20_sqrt_rn_f32_slowpath
        .type           $__internal_0_$__cuda_sm20_sqrt_rn_f32_slowpath,@function
        .size           $__internal_0_$__cuda_sm20_sqrt_rn_f32_slowpath,(.L_x_11 - $__internal_0_$__cuda_sm20_sqrt_rn_f32_slowpath)
$__internal_0_$__cuda_sm20_sqrt_rn_f32_slowpath:
[----:B------:R-:W-:-:S13]  /*0a60*/  LOP3.LUT P0, RZ, R0, 0x7fffffff, RZ, 0xc0, !PT ;  /* 0x7fffffff00ff7812 */ /* 0x000fda000780c0ff */
[----:B------:R-:W-:Y:S01]  /*0a70*/  @!P0 MOV R6, R0 ;  /* 0x0000000000068202 */ /* 0x000fe20000000f00 */
[----:B------:R-:W-:Y:S06]  /*0a80*/  @!P0 BRA `(.L_x_9) ;  /* 0x0000000000408947 */ /* 0x000fec0003800000 */
[----:B------:R-:W-:-:S13]  /*0a90*/  FSETP.GEU.FTZ.AND P0, PT, R0, RZ, PT ;  /* 0x000000ff0000720b */ /* 0x000fda0003f1e000 */
[----:B------:R-:W-:Y:S01]  /*0aa0*/  @!P0 IMAD.MOV.U32 R6, RZ, RZ, 0x7fffffff ;  /* 0x7fffffffff068424 */ /* 0x000fe200078e00ff */
[----:B------:R-:W-:Y:S06]  /*0ab0*/  @!P0 BRA `(.L_x_9) ;  /* 0x0000000000348947 */ /* 0x000fec0003800000 */
[----:B------:R-:W-:-:S13]  /*0ac0*/  FSETP.GTU.FTZ.AND P0, PT, |R0|, +INF , PT ;  /* 0x7f8000000000780b */ /* 0x000fda0003f1c200 */
[----:B------:R-:W-:Y:S01]  /*0ad0*/  @P0 FADD.FTZ R6, R0, 1 ;  /* 0x3f80000000060421 */ /* 0x000fe20000010000 */
[----:B------:R-:W-:Y:S06]  /*0ae0*/  @P0 BRA `(.L_x_9) ;  /* 0x0000000000280947 */ /* 0x000fec0003800000 */
[----:B------:R-:W-:-:S13]  /*0af0*/  FSETP.NEU.FTZ.AND P0, PT, |R0|, +INF , PT ;  /* 0x7f8000000000780b */ /* 0x000fda0003f1d200 */
[----:B------:R-:W-:-:S04]  /*0b00*/  @P0 FFMA R7, R0, 1.84467440737095516160e+19, RZ ;  /* 0x5f80000000070823 */ /* 0x000fc800000000ff */
[----:B------:R-:W0:Y:S02]  /*0b10*/  @P0 MUFU.RSQ R6, R7 ;  /* 0x0000000700060308 */ /* 0x000e240000001400 */
[----:B0-----:R-:W-:Y:S01]  /*0b20*/  @P0 FMUL.FTZ R10, R7, R6 ;  /* 0x00000006070a0220 */ /* 0x001fe20000410000 */
[----:B------:R-:W-:Y:S01]  /*0b30*/  @P0 FMUL.FTZ R11, R6, 0.5 ;  /* 0x3f000000060b0820 */ /* 0x000fe20000410000 */
[----:B------:R-:W-:Y:S02]  /*0b40*/  @!P0 MOV R6, R0 ;  /* 0x0000000000068202 */ /* 0x000fe40000000f00 */
[----:B------:R-:W-:-:S04]  /*0b50*/  @P0 FADD.FTZ R9, -R10, -RZ ;  /* 0x800000ff0a090221 */ /* 0x000fc80000010100 */
[----:B------:R-:W-:-:S04]  /*0b60*/  @P0 FFMA R9, R10, R9, R7 ;  /* 0x000000090a090223 */ /* 0x000fc80000000007 */
[----:B------:R-:W-:-:S04]  /*0b70*/  @P0 FFMA R9, R9, R11, R10 ;  /* 0x0000000b09090223 */ /* 0x000fc8000000000a */
[----:B------:R-:W-:-:S07]  /*0b80*/  @P0 FMUL.FTZ R6, R9, 2.3283064365386962891e-10 ;  /* 0x2f80000009060820 */ /* 0x000fce0000410000 */
.L_x_9:
[----:B------:R-:W-:Y:S02]  /*0b90*/  HFMA2 R7, -RZ, RZ, 0, 0 ;  /* 0x00000000ff077431 */ /* 0x000fe400000001ff */
[----:B------:R-:W-:Y:S01]  /*0ba0*/  IMAD.MOV.U32 R0, RZ, RZ, R6 ;  /* 0x000000ffff007224 */ /* 0x000fe200078e0006 */
[----:B------:R-:W-:-:S04]  /*0bb0*/  MOV R6, R12 ;  /* 0x0000000c00067202 */ /* 0x000fc80000000f00 */
[----:B------:R-:W-:Y:S05]  /*0bc0*/  RET.REL.NODEC R6 `(_Z18KernelFilter_SobelPhS_iii) ;  /* 0xfffffff4060c7950 */ /* 0x000fea0003c3ffff */
.L_x_10:
[----:B------:R-:W-:-:S00]  /*0bd0*/  BRA `(.L_x_10) ;  /* 0xfffffffc00fc7947 */ /* 0x000fc0000383ffff */
[----:B------:R-:W-:-:S00]  /*0be0*/  NOP ;  /* 0x0000000000007918 */ /* 0x000fc00000000000 */
        /* <DEDUP_REMOVED lines=9> */
.L_x_11:


//--------------------- .nv.shared.reserved.0     --------------------------
	.section	.nv.shared.reserved.0,"aw",@nobits
	.weak		__nv_reservedSMEM_offset_0_alias
	.size		__nv_reservedSMEM_offset_0_alias, 0, 64
	.other		__nv_reservedSMEM_offset_0_alias,@"STO_CUDA_RESERVED_SHARED STV_DEFAULT"
__nv_reservedSMEM_offset_0_alias:
	.zero		0
	.zero		64


//--------------------- .nv.constant0._Z18KernelFilter_SobelPhS_iii --------------------------
	.section	.nv.constant0._Z18KernelFilter_SobelPhS_iii,"a",@progbits
	.sectionflags	@""
	.align	4
.nv.constant0._Z18KernelFilter_SobelPhS_iii:
	.zero		924


//--------------------- SYMBOLS --------------------------

	.type		.nv.reservedSmem.offset0,@object
	.size		.nv.reservedSmem.offset0,0x4
